//
// Generated by NVIDIA NVVM Compiler
//
// Compiler Build ID: CL-36424714
// Cuda compilation tools, release 13.0, V13.0.88
// Based on NVVM 20.0.0
//

.version 9.0
.target sm_100
.address_size 64

	// .globl	_Z15addVectorDevicePiS_S_i

.visible .entry _Z15addVectorDevicePiS_S_i(
	.param .u64 .ptr .align 1 _Z15addVectorDevicePiS_S_i_param_0,
	.param .u64 .ptr .align 1 _Z15addVectorDevicePiS_S_i_param_1,
	.param .u64 .ptr .align 1 _Z15addVectorDevicePiS_S_i_param_2,
	.param .u32 _Z15addVectorDevicePiS_S_i_param_3
)
{
	.reg .pred 	%p<2>;
	.reg .b32 	%r<9>;
	.reg .b64 	%rd<11>;

	ld.param.u64 	%rd1, [_Z15addVectorDevicePiS_S_i_param_0];
	ld.param.u64 	%rd2, [_Z15addVectorDevicePiS_S_i_param_1];
	ld.param.u64 	%rd3, [_Z15addVectorDevicePiS_S_i_param_2];
	ld.param.u32 	%r2, [_Z15addVectorDevicePiS_S_i_param_3];
	mov.u32 	%r3, %ctaid.x;
	mov.u32 	%r4, %ntid.x;
	mov.u32 	%r5, %tid.x;
	mad.lo.s32 	%r1, %r3, %r4, %r5;
	setp.ge.s32 	%p1, %r1, %r2;
	@%p1 bra 	$L__BB0_2;
	cvta.to.global.u64 	%rd4, %rd1;
	cvta.to.global.u64 	%rd5, %rd2;
	cvta.to.global.u64 	%rd6, %rd3;
	mul.wide.s32 	%rd7, %r1, 4;
	add.s64 	%rd8, %rd4, %rd7;
	ld.global.u32 	%r6, [%rd8];
	add.s64 	%rd9, %rd5, %rd7;
	ld.global.u32 	%r7, [%rd9];
	add.s32 	%r8, %r7, %r6;
	add.s64 	%rd10, %rd6, %rd7;
	st.global.u32 	[%rd10], %r8;
$L__BB0_2:
	ret;

}


// ===== COMPILED SASS (sm_100) =====

	.target	sm_100

	.elftype	@"ET_EXEC"


//--------------------- .note.nv.tkinfo           --------------------------
	.section	.note.nv.tkinfo,"",@"SHT_NOTE"
	.sectionflags	@"SHF_NOTE_NV_TKINFO"
	.tkinfo
        /*0018*/ 	.word	0x00000002
        /*0030*/ 	.string	""
        /*0030*/ 	.string	"ptxas"
        /*0030*/ 	.string	"Cuda compilation tools, release 13.0, V13.0.88"
        /*0030*/ 	.string	"Build cuda_13.0.r13.0/compiler.36424714_0"
        /*0030*/ 	.string	"-arch sm_100 -m 64 "



//--------------------- .note.nv.cuinfo           --------------------------
	.section	.note.nv.cuinfo,"",@"SHT_NOTE"
	.sectionflags	@"SHF_NOTE_NV_CUINFO"
        /*0018*/ 	.short	0x0002
        /*001a*/ 	.short	0x0064
        /*001c*/ 	.short	0x0082
	.zero		2


//--------------------- .nv.info                  --------------------------
	.section	.nv.info,"",@"SHT_CUDA_INFO"
	.align	4


	//----- nvinfo : EIATTR_REGCOUNT
	.align		4
        /*0000*/ 	.byte	0x04, 0x2f
        /*0002*/ 	.short	(.L_1 - .L_0)
	.align		4
.L_0:
        /*0004*/ 	.word	index@(_Z15addVectorDevicePiS_S_i)
        /*0008*/ 	.word	0x0000000c


	//----- nvinfo : EIATTR_FRAME_SIZE
	.align		4
.L_1:
        /*000c*/ 	.byte	0x04, 0x11
        /*000e*/ 	.short	(.L_3 - .L_2)
	.align		4
.L_2:
        /*0010*/ 	.word	index@(_Z15addVectorDevicePiS_S_i)
        /*0014*/ 	.word	0x00000000


	//----- nvinfo : EIATTR_MIN_STACK_SIZE
	.align		4
.L_3:
        /*0018*/ 	.byte	0x04, 0x12
        /*001a*/ 	.short	(.L_5 - .L_4)
	.align		4
.L_4:
        /*001c*/ 	.word	index@(_Z15addVectorDevicePiS_S_i)
        /*0020*/ 	.word	0x00000000
.L_5:


//--------------------- .nv.compat                --------------------------
	.section	.nv.compat,"",@"SHT_CUDA_COMPAT_INFO"
	.align	4
        /*0000*/ 	.byte	0x02, 0x09, 0x00, 0x00, 0x02, 0x02, 0x01, 0x00, 0x02, 0x05, 0x05, 0x00, 0x03, 0x07, 0x01, 0x01
        /*0010*/ 	.byte	0x02, 0x03, 0x00, 0x00, 0x02, 0x06, 0x01, 0x00, 0x04, 0x0b, 0x08, 0x00, 0x09, 0x00, 0x00, 0x00
        /*0020*/ 	.byte	0x00, 0x00, 0x00, 0x00


//--------------------- .nv.info._Z15addVectorDevicePiS_S_i --------------------------
	.section	.nv.info._Z15addVectorDevicePiS_S_i,"",@"SHT_CUDA_INFO"
	.sectionflags	@""
	.align	4


	//----- nvinfo : EIATTR_CUDA_API_VERSION
	.align		4
        /*0000*/ 	.byte	0x04, 0x37
        /*0002*/ 	.short	(.L_7 - .L_6)
.L_6:
        /*0004*/ 	.word	0x00000082


	//----- nvinfo : EIATTR_KPARAM_INFO
	.align		4
.L_7:
        /*0008*/ 	.byte	0x04, 0x17
        /*000a*/ 	.short	(.L_9 - .L_8)
.L_8:
        /*000c*/ 	.word	0x00000000
        /*0010*/ 	.short	0x0003
        /*0012*/ 	.short	0x0018
        /*0014*/ 	.byte	0x00, 0xf0, 0x11, 0x00


	//----- nvinfo : EIATTR_KPARAM_INFO
	.align		4
.L_9:
        /*0018*/ 	.byte	0x04, 0x17
        /*001a*/ 	.short	(.L_11 - .L_10)
.L_10:
        /*001c*/ 	.word	0x00000000
        /*0020*/ 	.short	0x0002
        /*0022*/ 	.short	0x0010
        /*0024*/ 	.byte	0x00, 0xf5, 0x21, 0x00


	//----- nvinfo : EIATTR_KPARAM_INFO
	.align		4
.L_11:
        /*0028*/ 	.byte	0x04, 0x17
        /*002a*/ 	.short	(.L_13 - .L_12)
.L_12:
        /*002c*/ 	.word	0x00000000
        /*0030*/ 	.short	0x0001
        /*0032*/ 	.short	0x0008
        /*0034*/ 	.byte	0x00, 0xf5, 0x21, 0x00


	//----- nvinfo : EIATTR_KPARAM_INFO
	.align		4
.L_13:
        /*0038*/ 	.byte	0x04, 0x17
        /*003a*/ 	.short	(.L_15 - .L_14)
.L_14:
        /*003c*/ 	.word	0x00000000
        /*0040*/ 	.short	0x0000
        /*0042*/ 	.short	0x0000
        /*0044*/ 	.byte	0x00, 0xf5, 0x21, 0x00


	//----- nvinfo : EIATTR_SPARSE_MMA_MASK
	.align		4
.L_15:
        /*0048*/ 	.byte	0x03, 0x50
        /*004a*/ 	.short	0x0000


	//----- nvinfo : EIATTR_MAXREG_COUNT
	.align		4
        /*004c*/ 	.byte	0x03, 0x1b
        /*004e*/ 	.short	0x00ff


	//----- nvinfo : EIATTR_MERCURY_ISA_VERSION
	.align		4
        /*0050*/ 	.byte	0x03, 0x5f
        /*0052*/ 	.short	0x0101


	//----- nvinfo : EIATTR_VRC_CTA_INIT_COUNT
	.align		4
        /*0054*/ 	.byte	0x02, 0x4a
	.zero		1
	.zero		1


	//----- nvinfo : EIATTR_EXIT_INSTR_OFFSETS
	.align		4
        /*0058*/ 	.byte	0x04, 0x1c
        /*005a*/ 	.short	(.L_17 - .L_16)


	//   ....[0]....
.L_16:
        /*005c*/ 	.word	0x00000070


	//   ....[1]....
        /*0060*/ 	.word	0x00000130


	//----- nvinfo : EIATTR_CBANK_PARAM_SIZE
	.align		4
.L_17:
        /*0064*/ 	.byte	0x03, 0x19
        /*0066*/ 	.short	0x001c


	//----- nvinfo : EIATTR_PARAM_CBANK
	.align		4
        /*0068*/ 	.byte	0x04, 0x0a
        /*006a*/ 	.short	(.L_19 - .L_18)
	.align		4
.L_18:
        /*006c*/ 	.word	index@(.nv.constant0._Z15addVectorDevicePiS_S_i)
        /*0070*/ 	.short	0x0380
        /*0072*/ 	.short	0x001c


	//----- nvinfo : EIATTR_SW_WAR
	.align		4
.L_19:
        /*0074*/ 	.byte	0x04, 0x36
        /*0076*/ 	.short	(.L_21 - .L_20)
.L_20:
        /*0078*/ 	.word	0x00000008
.L_21:


//--------------------- .nv.callgraph             --------------------------
	.section	.nv.callgraph,"",@"SHT_CUDA_CALLGRAPH"
	.align	4
	.sectionentsize	8
	.align		4
        /*0000*/ 	.word	0x00000000
	.align		4
        /*0004*/ 	.word	0xffffffff
	.align		4
        /*0008*/ 	.word	0x00000000
	.align		4
        /*000c*/ 	.word	0xfffffffe
	.align		4
        /*0010*/ 	.word	0x00000000
	.align		4
        /*0014*/ 	.word	0xfffffffd
	.align		4
        /*0018*/ 	.word	0x00000000
	.align		4
        /*001c*/ 	.word	0xfffffffc


//--------------------- .text._Z15addVectorDevicePiS_S_i --------------------------
	.section	.text._Z15addVectorDevicePiS_S_i,"ax",@progbits
	.align	128
        .global         _Z15addVectorDevicePiS_S_i
        .type           _Z15addVectorDevicePiS_S_i,@function
        .size           _Z15addVectorDevicePiS_S_i,(.L_x_1 - _Z15addVectorDevicePiS_S_i)
        .other          _Z15addVectorDevicePiS_S_i,@"STO_CUDA_ENTRY STV_DEFAULT"
_Z15addVectorDevicePiS_S_i:
.text._Z15addVectorDevicePiS_S_i:
[----:B------:R-:W-:Y:S01]  /*0000*/  LDC R1, c[0x0][0x37c] ;  /* 0x0000df00ff017b82 */ /* 0x000fe20000000800 */
[----:B------:R-:W0:Y:S07]  /*0010*/  S2R R0, SR_TID.X ;  /* 0x0000000000007919 */ /* 0x000e2e0000002100 */
[----:B------:R-:W0:Y:S01]  /*0020*/  S2UR UR4, SR_CTAID.X ;  /* 0x00000000000479c3 */ /* 0x000e220000002500 */
[----:B------:R-:W1:Y:S07]  /*0030*/  LDCU UR5, c[0x0][0x398] ;  /* 0x00007300ff0577ac */ /* 0x000e6e0008000800 */
[----:B------:R-:W0:Y:S02]  /*0040*/  LDC R9, c[0x0][0x360] ;  /* 0x0000d800ff097b82 */ /* 0x000e240000000800 */
[----:B0-----:R-:W-:-:S05]  /*0050*/  IMAD R9, R9, UR4, R0 ;  /* 0x0000000409097c24 */ /* 0x001fca000f8e0200 */
[----:B-1----:R-:W-:-:S13]  /*0060*/  ISETP.GE.AND P0, PT, R9, UR5, PT ;  /* 0x0000000509007c0c */ /* 0x002fda000bf06270 */
[----:B------:R-:W-:Y:S05]  /*0070*/  @P0 EXIT ;  /* 0x000000000000094d */ /* 0x000fea0003800000 */
[----:B------:R-:W0:Y:S01]  /*0080*/  LDC.64 R2, c[0x0][0x380] ;  /* 0x0000e000ff027b82 */ /* 0x000e220000000a00 */
[----:B------:R-:W1:Y:S07]  /*0090*/  LDCU.64 UR4, c[0x0][0x358] ;  /* 0x00006b00ff0477ac */ /* 0x000e6e0008000a00 */
[----:B------:R-:W2:Y:S08]  /*00a0*/  LDC.64 R4, c[0x0][0x388] ;  /* 0x0000e200ff047b82 */ /* 0x000eb00000000a00 */
[----:B------:R-:W3:Y:S01]  /*00b0*/  LDC.64 R6, c[0x0][0x390] ;  /* 0x0000e400ff067b82 */ /* 0x000ee20000000a00 */
[----:B0-----:R-:W-:-:S06]  /*00c0*/  IMAD.WIDE R2, R9, 0x4, R2 ;  /* 0x0000000409027825 */ /* 0x001fcc00078e0202 */
[----:B-1----:R-:W4:Y:S01]  /*00d0*/  LDG.E R2, desc[UR4][R2.64] ;  /* 0x0000000402027981 */ /* 0x002f22000c1e1900 */
[----:B--2---:R-:W-:-:S06]  /*00e0*/  IMAD.WIDE R4, R9, 0x4, R4 ;  /* 0x0000000409047825 */ /* 0x004fcc00078e0204 */
[----:B------:R-:W4:Y:S01]  /*00f0*/  LDG.E R5, desc[UR4][R4.64] ;  /* 0x0000000404057981 */ /* 0x000f22000c1e1900 */
[----:B---3--:R-:W-:Y:S01]  /*0100*/  IMAD.WIDE R6, R9, 0x4, R6 ;  /* 0x0000000409067825 */ /* 0x008fe200078e0206 */
[----:B----4-:R-:W-:-:S05]  /*0110*/  IADD3 R9, PT, PT, R2, R5, RZ ;  /* 0x0000000502097210 */ /* 0x010fca0007ffe0ff */
[----:B------:R-:W-:Y:S01]  /*0120*/  STG.E desc[UR4][R6.64], R9 ;  /* 0x0000000906007986 */ /* 0x000fe2000c101904 */
[----:B------:R-:W-:Y:S05]  /*0130*/  EXIT ;  /* 0x000000000000794d */ /* 0x000fea0003800000 */
.L_x_0:
[----:B------:R-:W-:-:S00]  /*0140*/  BRA `(.L_x_0) ;  /* 0xfffffffc00fc7947 */ /* 0x000fc0000383ffff */
[----:B------:R-:W-:-:S00]  /*0150*/  NOP ;  /* 0x0000000000007918 */ /* 0x000fc00000000000 */
        /* <DEDUP_REMOVED lines=10> */
.L_x_1:


//--------------------- .nv.shared.reserved.0     --------------------------
	.section	.nv.shared.reserved.0,"aw",@nobits
	.weak		__nv_reservedSMEM_offset_0_alias
	.size		__nv_reservedSMEM_offset_0_alias, 0, 64
	.other		__nv_reservedSMEM_offset_0_alias,@"STO_CUDA_RESERVED_SHARED STV_DEFAULT"
__nv_reservedSMEM_offset_0_alias:
	.zero		0
	.zero		64


//--------------------- .nv.constant0._Z15addVectorDevicePiS_S_i --------------------------
	.section	.nv.constant0._Z15addVectorDevicePiS_S_i,"a",@progbits
	.sectionflags	@""
	.align	4
.nv.constant0._Z15addVectorDevicePiS_S_i:
	.zero		924


//--------------------- SYMBOLS --------------------------

	.type		.nv.reservedSmem.offset0,@object
	.size		.nv.reservedSmem.offset0,0x4
